	.headerflags	@"EF_CUDA_TEXMODE_UNIFIED EF_CUDA_64BIT_ADDRESS EF_CUDA_ACCELERATORS EF_CUDA_SM90 EF_CUDA_VIRTUAL_SM(EF_CUDA_SM90)"
	.elftype	@"ET_EXEC"


//--------------------- .nv.info                  --------------------------
	.section	.nv.info,"",@"SHT_CUDA_INFO"
	.align	4


	//----- nvinfo : EIATTR_REGCOUNT
	.align		4
        /*0000*/ 	.byte	0x04, 0x2f
        /*0002*/ 	.short	(.L_1 - .L_0)
	.align		4
.L_0:
        /*0004*/ 	.word	index@(triton_poi_fused_relu_threshold_backward_0)
        /*0008*/ 	.word	0x0000000c


	//----- nvinfo : EIATTR_MIN_STACK_SIZE
	.align		4
.L_1:
        /*000c*/ 	.byte	0x04, 0x12
        /*000e*/ 	.short	(.L_3 - .L_2)
	.align		4
.L_2:
        /*0010*/ 	.word	index@(triton_poi_fused_relu_threshold_backward_0)
        /*0014*/ 	.word	0x00000000


	//----- nvinfo : EIATTR_FRAME_SIZE
	.align		4
.L_3:
        /*0018*/ 	.byte	0x04, 0x11
        /*001a*/ 	.short	(.L_5 - .L_4)
	.align		4
.L_4:
        /*001c*/ 	.word	index@(triton_poi_fused_relu_threshold_backward_0)
        /*0020*/ 	.word	0x00000000


	//----- nvinfo : EIATTR_MIN_STACK_SIZE
	.align		4
.L_5:
        /*0024*/ 	.byte	0x04, 0x12
        /*0026*/ 	.short	(.L_7 - .L_6)
	.align		4
.L_6:
        /*0028*/ 	.word	index@(triton_poi_fused_relu_threshold_backward_0)
        /*002c*/ 	.word	0x00000000
.L_7:


//--------------------- .nv.info.triton_poi_fused_relu_threshold_backward_0 --------------------------
	.section	.nv.info.triton_poi_fused_relu_threshold_backward_0,"",@"SHT_CUDA_INFO"
	.sectionflags	@""
	.align	4


	//----- nvinfo : EIATTR_CUDA_API_VERSION
	.align		4
        /*0000*/ 	.byte	0x04, 0x37
        /*0002*/ 	.short	(.L_9 - .L_8)
.L_8:
        /*0004*/ 	.word	0x0000007c


	//----- nvinfo : EIATTR_KPARAM_INFO
	.align		4
.L_9:
        /*0008*/ 	.byte	0x04, 0x17
        /*000a*/ 	.short	(.L_11 - .L_10)
.L_10:
        /*000c*/ 	.word	0x00000000
        /*0010*/ 	.short	0x0003
        /*0012*/ 	.short	0x0018
        /*0014*/ 	.byte	0x00, 0xf0, 0x11, 0x00


	//----- nvinfo : EIATTR_KPARAM_INFO
	.align		4
.L_11:
        /*0018*/ 	.byte	0x04, 0x17
        /*001a*/ 	.short	(.L_13 - .L_12)
.L_12:
        /*001c*/ 	.word	0x00000000
        /*0020*/ 	.short	0x0002
        /*0022*/ 	.short	0x0010
        /*0024*/ 	.byte	0x00, 0xf4, 0x21, 0x00


	//----- nvinfo : EIATTR_KPARAM_INFO
	.align		4
.L_13:
        /*0028*/ 	.byte	0x04, 0x17
        /*002a*/ 	.short	(.L_15 - .L_14)
.L_14:
        /*002c*/ 	.word	0x00000000
        /*0030*/ 	.short	0x0001
        /*0032*/ 	.short	0x0008
        /*0034*/ 	.byte	0x00, 0xf4, 0x21, 0x00


	//----- nvinfo : EIATTR_KPARAM_INFO
	.align		4
.L_15:
        /*0038*/ 	.byte	0x04, 0x17
        /*003a*/ 	.short	(.L_17 - .L_16)
.L_16:
        /*003c*/ 	.word	0x00000000
        /*0040*/ 	.short	0x0000
        /*0042*/ 	.short	0x0000
        /*0044*/ 	.byte	0x00, 0xf4, 0x21, 0x00


	//----- nvinfo : EIATTR_SPARSE_MMA_MASK
	.align		4
.L_17:
        /*0048*/ 	.byte	0x03, 0x50
        /*004a*/ 	.short	0x0000


	//----- nvinfo : EIATTR_MAXREG_COUNT
	.align		4
        /*004c*/ 	.byte	0x03, 0x1b
        /*004e*/ 	.short	0x00ff


	//----- nvinfo : EIATTR_EXIT_INSTR_OFFSETS
	.align		4
        /*0050*/ 	.byte	0x04, 0x1c
        /*0052*/ 	.short	(.L_19 - .L_18)


	//   ....[0]....
.L_18:
        /*0054*/ 	.word	0x00000220


	//----- nvinfo : EIATTR_REQNTID
	.align		4
.L_19:
        /*0058*/ 	.byte	0x04, 0x10
        /*005a*/ 	.short	(.L_21 - .L_20)
.L_20:
        /*005c*/ 	.word	0x00000080
        /*0060*/ 	.word	0x00000001
        /*0064*/ 	.word	0x00000001


	//----- nvinfo : EIATTR_CBANK_PARAM_SIZE
	.align		4
.L_21:
        /*0068*/ 	.byte	0x03, 0x19
        /*006a*/ 	.short	0x001c


	//----- nvinfo : EIATTR_PARAM_CBANK
	.align		4
        /*006c*/ 	.byte	0x04, 0x0a
        /*006e*/ 	.short	(.L_23 - .L_22)
	.align		4
.L_22:
        /*0070*/ 	.word	index@(.nv.constant0.triton_poi_fused_relu_threshold_backward_0)
        /*0074*/ 	.short	0x0210
        /*0076*/ 	.short	0x001c


	//----- nvinfo : EIATTR_SW_WAR
	.align		4
.L_23:
        /*0078*/ 	.byte	0x04, 0x36
        /*007a*/ 	.short	(.L_25 - .L_24)
.L_24:
        /*007c*/ 	.word	0x00000008
.L_25:


//--------------------- .nv.callgraph             --------------------------
	.section	.nv.callgraph,"",@"SHT_CUDA_CALLGRAPH"
	.align	4
	.sectionentsize	8
	.align		4
        /*0000*/ 	.word	0x00000000
	.align		4
        /*0004*/ 	.word	0xffffffff
	.align		4
        /*0008*/ 	.word	0x00000000
	.align		4
        /*000c*/ 	.word	0xfffffffe
	.align		4
        /*0010*/ 	.word	0x00000000
	.align		4
        /*0014*/ 	.word	0xfffffffd
	.align		4
        /*0018*/ 	.word	0x00000000
	.align		4
        /*001c*/ 	.word	0xfffffffc


//--------------------- .text.triton_poi_fused_relu_threshold_backward_0 --------------------------
	.section	.text.triton_poi_fused_relu_threshold_backward_0,"ax",@progbits
	.align	128
        .global         triton_poi_fused_relu_threshold_backward_0
        .type           triton_poi_fused_relu_threshold_backward_0,@function
        .size           triton_poi_fused_relu_threshold_backward_0,(.L_x_1 - triton_poi_fused_relu_threshold_backward_0)
        .other          triton_poi_fused_relu_threshold_backward_0,@"STO_CUDA_ENTRY STV_DEFAULT"
triton_poi_fused_relu_threshold_backward_0:
.text.triton_poi_fused_relu_threshold_backward_0:
[----:B------:R-:W-:Y:S01]  /*0000*/  LDC R1, c[0x0][0x28] ;  /* 0x00000a00ff017b82 */ /* 0x000fe20000000800 */
[----:B------:R-:W1:Y:S07]  /*0010*/  S2R R0, SR_TID.X ;  /* 0x0000000000007919 */ /* 0x000e6e0000002100 */
[----:B------:R-:W2:Y:S01]  /*0020*/  LDC.64 R4, c[0x0][0x218] ;  /* 0x00008600ff047b82 */ /* 0x000ea20000000a00 */
[----:B------:R-:W-:Y:S01]  /*0030*/  ULDC.64 UR4, c[0x0][0x208] ;  /* 0x0000820000047ab9 */ /* 0x000fe20000000a00 */
[----:B------:R-:W-:Y:S01]  /*0040*/  ULDC.64 UR6, c[0x0][0x220] ;  /* 0x0000880000067ab9 */ /* 0x000fe20000000a00 */
[----:B------:R-:W3:Y:S05]  /*0050*/  S2R R7, SR_CTAID.X ;  /* 0x0000000000077919 */ /* 0x000eea0000002500 */
[----:B------:R-:W4:Y:S01]  /*0060*/  LDC.64 R2, c[0x0][0x210] ;  /* 0x00008400ff027b82 */ /* 0x000f220000000a00 */
[----:B-1----:R-:W-:Y:S01]  /*0070*/  IMAD.SHL.U32 R0, R0, 0x2, RZ ;  /* 0x0000000200007824 */ /* 0x002fe200078e00ff */
[----:B---3--:R-:W-:-:S04]  /*0080*/  SHF.R.S32.HI R6, RZ, 0x17, R7 ;  /* 0x00000017ff067819 */ /* 0x008fc80000011407 */
[----:B------:R-:W-:-:S05]  /*0090*/  LOP3.LUT R0, R0, 0xfe, RZ, 0xc0, !PT ;  /* 0x000000fe00007812 */ /* 0x000fca00078ec0ff */
[----:B------:R-:W-:Y:S01]  /*00a0*/  IMAD R7, R7, 0x100, R0 ;  /* 0x0000010007077824 */ /* 0x000fe200078e0200 */
[----:B------:R-:W-:-:S03]  /*00b0*/  SGXT R0, R6, 0x1 ;  /* 0x000000010600781a */ /* 0x000fc60000000200 */
[----:B----4-:R-:W-:Y:S01]  /*00c0*/  IMAD.WIDE R2, R7, 0x4, R2 ;  /* 0x0000000407027825 */ /* 0x010fe200078e0202 */
[----:B------:R-:W-:-:S04]  /*00d0*/  LEA.HI R0, R0, R7, RZ, 0x7 ;  /* 0x0000000700007211 */ /* 0x000fc800078f38ff */
[----:B------:R-:W-:-:S05]  /*00e0*/  LOP3.LUT R0, R0, 0xffffff80, RZ, 0xc0, !PT ;  /* 0xffffff8000007812 */ /* 0x000fca00078ec0ff */
[----:B------:R-:W-:-:S04]  /*00f0*/  IMAD.IADD R9, R7, 0x1, -R0 ;  /* 0x0000000107097824 */ /* 0x000fc800078e0a00 */
[----:B--2---:R-:W-:Y:S02]  /*0100*/  IMAD.WIDE R4, R9, 0x4, R4 ;  /* 0x0000000409047825 */ /* 0x004fe400078e0204 */
[----:B------:R-:W2:Y:S04]  /*0110*/  LDG.E.64 R8, desc[UR4][R2.64] ;  /* 0x0000000402087981 */ /* 0x000ea8000c1e1b00 */
[----:B------:R-:W2:Y:S01]  /*0120*/  LDG.E.EL.64 R4, desc[UR4][R4.64] ;  /* 0x0000000404047981 */ /* 0x000ea2000c2e1b00 */
[----:B------:R-:W-:-:S04]  /*0130*/  IADD3 R6, P2, R7, UR6, RZ ;  /* 0x0000000607067c10 */ /* 0x000fc8000ff5e0ff */
[----:B------:R-:W-:Y:S02]  /*0140*/  LEA.HI.X.SX32 R7, R7, UR7, 0x1, P2 ;  /* 0x0000000707077c11 */ /* 0x000fe400090f0eff */
[C---:B--2---:R-:W-:Y:S01]  /*0150*/  FSETP.GEU.AND P1, PT, R8.reuse, -R4, PT ;  /* 0x800000040800720b */ /* 0x044fe20003f2e000 */
[----:B------:R-:W-:Y:S01]  /*0160*/  FADD R8, R8, R4 ;  /* 0x0000000408087221 */ /* 0x000fe20000000000 */
[C---:B------:R-:W-:Y:S01]  /*0170*/  FADD R0, R9.reuse, R5 ;  /* 0x0000000509007221 */ /* 0x040fe20000000000 */
[----:B------:R-:W-:-:S03]  /*0180*/  FSETP.GEU.AND P0, PT, R9, -R5, PT ;  /* 0x800000050900720b */ /* 0x000fc60003f0e000 */
[----:B------:R-:W-:Y:S02]  /*0190*/  FSEL R8, R8, RZ, P1 ;  /* 0x000000ff08087208 */ /* 0x000fe40000800000 */
[----:B------:R-:W-:Y:S02]  /*01a0*/  FSEL R9, R0, RZ, P0 ;  /* 0x000000ff00097208 */ /* 0x000fe40000000000 */
[----:B------:R-:W-:Y:S02]  /*01b0*/  FSETP.GTU.AND P1, PT, R8, RZ, PT ;  /* 0x000000ff0800720b */ /* 0x000fe40003f2c000 */
[----:B------:R-:W-:Y:S01]  /*01c0*/  FSETP.GTU.AND P0, PT, R9, RZ, PT ;  /* 0x000000ff0900720b */ /* 0x000fe20003f0c000 */
[----:B------:R-:W-:Y:S01]  /*01d0*/  STG.E.64 desc[UR4][R2.64], R8 ;  /* 0x0000000802007986 */ /* 0x000fe2000c101b04 */
[----:B------:R-:W-:Y:S02]  /*01e0*/  SEL R0, RZ, 0x1, P1 ;  /* 0x00000001ff007807 */ /* 0x000fe40000800000 */
[----:B------:R-:W-:-:S05]  /*01f0*/  SEL R5, RZ, 0x100, P0 ;  /* 0x00000100ff057807 */ /* 0x000fca0000000000 */
[----:B------:R-:W-:-:S05]  /*0200*/  IMAD.IADD R5, R0, 0x1, R5 ;  /* 0x0000000100057824 */ /* 0x000fca00078e0205 */
[----:B------:R-:W-:Y:S01]  /*0210*/  STG.E.U16 desc[UR4][R6.64], R5 ;  /* 0x0000000506007986 */ /* 0x000fe2000c101504 */
[----:B------:R-:W-:Y:S05]  /*0220*/  EXIT ;  /* 0x000000000000794d */ /* 0x000fea0003800000 */
.L_x_0:
[----:B------:R-:W-:-:S00]  /*0230*/  BRA `(.L_x_0) ;  /* 0xfffffffc00fc7947 */ /* 0x000fc0000383ffff */
[----:B------:R-:W-:-:S00]  /*0240*/  NOP ;  /* 0x0000000000007918 */ /* 0x000fc00000000000 */
        /* <DEDUP_REMOVED lines=11> */
.L_x_1:


//--------------------- .nv.constant0.triton_poi_fused_relu_threshold_backward_0 --------------------------
	.section	.nv.constant0.triton_poi_fused_relu_threshold_backward_0,"a",@progbits
	.sectionflags	@""
	.align	4
.nv.constant0.triton_poi_fused_relu_threshold_backward_0:
	.zero		556
